//
// Generated by NVIDIA NVVM Compiler
//
// Compiler Build ID: CL-36424714
// Cuda compilation tools, release 13.0, V13.0.88
// Based on NVVM 20.0.0
//

.version 9.0
.target sm_100
.address_size 64

	// .globl	_Z14simulateKernalPdS_S_diiddddddd
// _ZZ14simulateKernalPdS_S_diidddddddE11tile_E_prev has been demoted

.visible .entry _Z14simulateKernalPdS_S_diiddddddd(
	.param .u64 .ptr .align 1 _Z14simulateKernalPdS_S_diiddddddd_param_0,
	.param .u64 .ptr .align 1 _Z14simulateKernalPdS_S_diiddddddd_param_1,
	.param .u64 .ptr .align 1 _Z14simulateKernalPdS_S_diiddddddd_param_2,
	.param .f64 _Z14simulateKernalPdS_S_diiddddddd_param_3,
	.param .u32 _Z14simulateKernalPdS_S_diiddddddd_param_4,
	.param .u32 _Z14simulateKernalPdS_S_diiddddddd_param_5,
	.param .f64 _Z14simulateKernalPdS_S_diiddddddd_param_6,
	.param .f64 _Z14simulateKernalPdS_S_diiddddddd_param_7,
	.param .f64 _Z14simulateKernalPdS_S_diiddddddd_param_8,
	.param .f64 _Z14simulateKernalPdS_S_diiddddddd_param_9,
	.param .f64 _Z14simulateKernalPdS_S_diiddddddd_param_10,
	.param .f64 _Z14simulateKernalPdS_S_diiddddddd_param_11,
	.param .f64 _Z14simulateKernalPdS_S_diiddddddd_param_12
)
{
	.reg .pred 	%p<23>;
	.reg .b32 	%r<69>;
	.reg .b64 	%rd<31>;
	.reg .b64 	%fd<55>;
	// demoted variable
	.shared .align 8 .b8 _ZZ14simulateKernalPdS_S_diidddddddE11tile_E_prev[9248];
	ld.param.u64 	%rd5, [_Z14simulateKernalPdS_S_diiddddddd_param_0];
	ld.param.u64 	%rd6, [_Z14simulateKernalPdS_S_diiddddddd_param_1];
	ld.param.u32 	%r17, [_Z14simulateKernalPdS_S_diiddddddd_param_4];
	ld.param.u32 	%r19, [_Z14simulateKernalPdS_S_diiddddddd_param_5];
	ld.param.f64 	%fd3, [_Z14simulateKernalPdS_S_diiddddddd_param_7];
	ld.param.f64 	%fd4, [_Z14simulateKernalPdS_S_diiddddddd_param_8];
	ld.param.f64 	%fd5, [_Z14simulateKernalPdS_S_diiddddddd_param_9];
	ld.param.f64 	%fd6, [_Z14simulateKernalPdS_S_diiddddddd_param_10];
	cvta.to.global.u64 	%rd1, %rd5;
	cvta.to.global.u64 	%rd2, %rd6;
	mov.u32 	%r20, %ctaid.y;
	mov.u32 	%r1, %ntid.y;
	mul.lo.s32 	%r2, %r20, %r1;
	mov.u32 	%r3, %tid.y;
	add.s32 	%r21, %r2, %r3;
	mov.u32 	%r22, %ctaid.x;
	mov.u32 	%r5, %ntid.x;
	mul.lo.s32 	%r6, %r22, %r5;
	mov.u32 	%r7, %tid.x;
	add.s32 	%r8, %r6, %r7;
	setp.ne.s32 	%p2, %r8, 0;
	setp.ge.s32 	%p3, %r21, %r19;
	or.pred  	%p4, %p2, %p3;
	@%p4 bra 	$L__BB0_2;
	add.s32 	%r23, %r17, 2;
	mad.lo.s32 	%r24, %r23, %r21, %r23;
	mul.wide.s32 	%rd7, %r24, 8;
	add.s64 	%rd8, %rd2, %rd7;
	ld.global.f64 	%fd9, [%rd8+16];
	st.global.f64 	[%rd8], %fd9;
$L__BB0_2:
	setp.ge.s32 	%p5, %r21, %r19;
	add.s32 	%r25, %r17, -1;
	setp.ne.s32 	%p6, %r8, %r25;
	or.pred  	%p7, %p6, %p5;
	@%p7 bra 	$L__BB0_4;
	add.s32 	%r26, %r17, 2;
	mad.lo.s32 	%r27, %r26, %r21, %r26;
	add.s32 	%r28, %r27, %r17;
	mul.wide.s32 	%rd9, %r28, 8;
	add.s64 	%rd10, %rd2, %rd9;
	ld.global.f64 	%fd10, [%rd10+-8];
	st.global.f64 	[%rd10+8], %fd10;
$L__BB0_4:
	setp.ne.s32 	%p8, %r21, 0;
	setp.ge.s32 	%p9, %r8, %r17;
	or.pred  	%p10, %p8, %p9;
	@%p10 bra 	$L__BB0_6;
	shl.b32 	%r29, %r17, 1;
	add.s32 	%r30, %r29, %r8;
	add.s32 	%r31, %r30, 5;
	mul.wide.s32 	%rd11, %r31, 8;
	add.s64 	%rd12, %rd2, %rd11;
	ld.global.f64 	%fd11, [%rd12];
	mul.wide.s32 	%rd13, %r8, 8;
	add.s64 	%rd14, %rd2, %rd13;
	st.global.f64 	[%rd14+8], %fd11;
$L__BB0_6:
	setp.ge.s32 	%p11, %r8, %r17;
	add.s32 	%r32, %r19, -1;
	setp.ne.s32 	%p12, %r21, %r32;
	or.pred  	%p13, %p11, %p12;
	@%p13 bra 	$L__BB0_8;
	add.s32 	%r33, %r17, 2;
	add.s32 	%r34, %r8, 1;
	mad.lo.s32 	%r35, %r33, %r21, %r34;
	mul.wide.s32 	%rd15, %r35, 8;
	add.s64 	%rd16, %rd2, %rd15;
	ld.global.f64 	%fd12, [%rd16];
	mad.lo.s32 	%r36, %r33, %r19, %r33;
	add.s32 	%r37, %r34, %r36;
	mul.wide.s32 	%rd17, %r37, 8;
	add.s64 	%rd18, %rd2, %rd17;
	st.global.f64 	[%rd18], %fd12;
$L__BB0_8:
	setp.lt.s32 	%p14, %r8, %r17;
	setp.lt.s32 	%p15, %r21, %r19;
	bar.sync 	0;
	add.s32 	%r9, %r3, 1;
	add.s32 	%r10, %r7, 1;
	and.pred  	%p1, %p14, %p15;
	add.s32 	%r38, %r9, %r2;
	add.s32 	%r11, %r17, 2;
	add.s32 	%r12, %r10, %r6;
	mad.lo.s32 	%r13, %r11, %r38, %r12;
	mul.wide.s32 	%rd19, %r13, 8;
	add.s64 	%rd3, %rd2, %rd19;
	add.s32 	%r14, %r5, 2;
	mad.lo.s32 	%r15, %r14, %r3, %r14;
	add.s32 	%r39, %r15, %r7;
	shl.b32 	%r40, %r39, 3;
	mov.u32 	%r41, _ZZ14simulateKernalPdS_S_diidddddddE11tile_E_prev;
	add.s32 	%r16, %r41, %r40;
	not.pred 	%p16, %p1;
	@%p16 bra 	$L__BB0_10;
	ld.global.f64 	%fd13, [%rd3];
	st.shared.f64 	[%r16+8], %fd13;
$L__BB0_10:
	setp.ne.s32 	%p17, %r3, 0;
	@%p17 bra 	$L__BB0_12;
	mad.lo.s32 	%r42, %r11, %r21, %r12;
	mul.wide.s32 	%rd20, %r42, 8;
	add.s64 	%rd21, %rd2, %rd20;
	ld.global.f64 	%fd14, [%rd21];
	shl.b32 	%r43, %r7, 3;
	add.s32 	%r45, %r41, %r43;
	st.shared.f64 	[%r45+8], %fd14;
$L__BB0_12:
	setp.ne.s32 	%p18, %r9, %r1;
	@%p18 bra 	$L__BB0_14;
	add.s32 	%r46, %r21, 2;
	mad.lo.s32 	%r47, %r11, %r46, %r12;
	mul.wide.s32 	%rd22, %r47, 8;
	add.s64 	%rd23, %rd2, %rd22;
	ld.global.f64 	%fd15, [%rd23];
	mad.lo.s32 	%r48, %r14, %r1, %r14;
	add.s32 	%r49, %r48, %r7;
	shl.b32 	%r50, %r49, 3;
	add.s32 	%r52, %r41, %r50;
	st.shared.f64 	[%r52+8], %fd15;
$L__BB0_14:
	setp.ne.s32 	%p19, %r7, 0;
	@%p19 bra 	$L__BB0_16;
	ld.global.f64 	%fd16, [%rd3+-8];
	shl.b32 	%r53, %r15, 3;
	add.s32 	%r55, %r41, %r53;
	st.shared.f64 	[%r55], %fd16;
$L__BB0_16:
	setp.ne.s32 	%p20, %r10, %r5;
	@%p20 bra 	$L__BB0_18;
	ld.global.f64 	%fd17, [%rd3+8];
	add.s32 	%r56, %r5, %r15;
	shl.b32 	%r57, %r56, 3;
	add.s32 	%r59, %r41, %r57;
	st.shared.f64 	[%r59+8], %fd17;
$L__BB0_18:
	bar.sync 	0;
	@%p16 bra 	$L__BB0_20;
	ld.param.f64 	%fd54, [_Z14simulateKernalPdS_S_diiddddddd_param_12];
	ld.param.f64 	%fd53, [_Z14simulateKernalPdS_S_diiddddddd_param_11];
	ld.param.f64 	%fd52, [_Z14simulateKernalPdS_S_diiddddddd_param_6];
	ld.param.f64 	%fd51, [_Z14simulateKernalPdS_S_diiddddddd_param_3];
	ld.param.u64 	%rd30, [_Z14simulateKernalPdS_S_diiddddddd_param_2];
	ld.shared.f64 	%fd18, [%r16+8];
	ld.shared.f64 	%fd19, [%r16+16];
	ld.shared.f64 	%fd20, [%r16];
	add.f64 	%fd21, %fd19, %fd20;
	fma.rn.f64 	%fd22, %fd18, 0dC010000000000000, %fd21;
	add.s32 	%r60, %r15, %r14;
	shl.b32 	%r61, %r14, 3;
	add.s32 	%r62, %r16, %r61;
	ld.shared.f64 	%fd23, [%r62+8];
	add.f64 	%fd24, %fd23, %fd22;
	shl.b32 	%r63, %r14, 1;
	sub.s32 	%r64, %r60, %r63;
	add.s32 	%r65, %r64, %r7;
	shl.b32 	%r66, %r65, 3;
	mov.u32 	%r67, _ZZ14simulateKernalPdS_S_diidddddddE11tile_E_prev;
	add.s32 	%r68, %r67, %r66;
	ld.shared.f64 	%fd25, [%r68+8];
	add.f64 	%fd26, %fd25, %fd24;
	fma.rn.f64 	%fd27, %fd51, %fd26, %fd18;
	mul.wide.s32 	%rd24, %r13, 8;
	add.s64 	%rd25, %rd1, %rd24;
	st.global.f64 	[%rd25], %fd27;
	cvta.to.global.u64 	%rd26, %rd30;
	add.s64 	%rd27, %rd26, %rd24;
	ld.global.f64 	%fd28, [%rd27];
	mul.f64 	%fd29, %fd52, %fd27;
	sub.f64 	%fd30, %fd27, %fd4;
	mul.f64 	%fd31, %fd29, %fd30;
	add.f64 	%fd32, %fd27, 0dBFF0000000000000;
	mul.f64 	%fd33, %fd32, %fd31;
	fma.rn.f64 	%fd34, %fd27, %fd28, %fd33;
	mul.f64 	%fd35, %fd3, %fd34;
	sub.f64 	%fd36, %fd27, %fd35;
	mul.f64 	%fd37, %fd6, %fd28;
	add.f64 	%fd38, %fd53, %fd36;
	div.rn.f64 	%fd39, %fd37, %fd38;
	add.f64 	%fd40, %fd5, %fd39;
	mul.f64 	%fd41, %fd3, %fd40;
	neg.f64 	%fd42, %fd28;
	mul.f64 	%fd43, %fd52, %fd36;
	sub.f64 	%fd44, %fd36, %fd54;
	add.f64 	%fd45, %fd44, 0dBFF0000000000000;
	mul.f64 	%fd46, %fd43, %fd45;
	sub.f64 	%fd47, %fd42, %fd46;
	fma.rn.f64 	%fd48, %fd41, %fd47, %fd28;
	st.global.f64 	[%rd25], %fd36;
	st.global.f64 	[%rd27], %fd48;
$L__BB0_20:
	bar.sync 	0;
	@%p16 bra 	$L__BB0_22;
	mul.wide.s32 	%rd28, %r13, 8;
	add.s64 	%rd29, %rd1, %rd28;
	ld.global.f64 	%fd49, [%rd29];
	ld.global.f64 	%fd50, [%rd3];
	st.global.f64 	[%rd29], %fd50;
	st.global.f64 	[%rd3], %fd49;
$L__BB0_22:
	bar.sync 	0;
	ret;

}


// ===== COMPILED SASS (sm_100) =====

	.target	sm_100

	.elftype	@"ET_EXEC"


//--------------------- .note.nv.tkinfo           --------------------------
	.section	.note.nv.tkinfo,"",@"SHT_NOTE"
	.sectionflags	@"SHF_NOTE_NV_TKINFO"
	.tkinfo
        /*0018*/ 	.word	0x00000002
        /*0030*/ 	.string	""
        /*0030*/ 	.string	"ptxas"
        /*0030*/ 	.string	"Cuda compilation tools, release 13.0, V13.0.88"
        /*0030*/ 	.string	"Build cuda_13.0.r13.0/compiler.36424714_0"
        /*0030*/ 	.string	"-arch sm_100 -m 64 "



//--------------------- .note.nv.cuinfo           --------------------------
	.section	.note.nv.cuinfo,"",@"SHT_NOTE"
	.sectionflags	@"SHF_NOTE_NV_CUINFO"
        /*0018*/ 	.short	0x0002
        /*001a*/ 	.short	0x0064
        /*001c*/ 	.short	0x0082
	.zero		2


//--------------------- .nv.info                  --------------------------
	.section	.nv.info,"",@"SHT_CUDA_INFO"
	.align	4


	//----- nvinfo : EIATTR_REGCOUNT
	.align		4
        /*0000*/ 	.byte	0x04, 0x2f
        /*0002*/ 	.short	(.L_1 - .L_0)
	.align		4
.L_0:
        /*0004*/ 	.word	index@(_Z14simulateKernalPdS_S_diiddddddd)
        /*0008*/ 	.word	0x00000020


	//----- nvinfo : EIATTR_FRAME_SIZE
	.align		4
.L_1:
        /*000c*/ 	.byte	0x04, 0x11
        /*000e*/ 	.short	(.L_3 - .L_2)
	.align		4
.L_2:
        /*0010*/ 	.word	index@($__internal_0_$__cuda_sm20_div_rn_f64_full)
        /*0014*/ 	.word	0x00000000


	//----- nvinfo : EIATTR_FRAME_SIZE
	.align		4
.L_3:
        /*0018*/ 	.byte	0x04, 0x11
        /*001a*/ 	.short	(.L_5 - .L_4)
	.align		4
.L_4:
        /*001c*/ 	.word	index@(_Z14simulateKernalPdS_S_diiddddddd)
        /*0020*/ 	.word	0x00000000


	//----- nvinfo : EIATTR_MIN_STACK_SIZE
	.align		4
.L_5:
        /*0024*/ 	.byte	0x04, 0x12
        /*0026*/ 	.short	(.L_7 - .L_6)
	.align		4
.L_6:
        /*0028*/ 	.word	index@(_Z14simulateKernalPdS_S_diiddddddd)
        /*002c*/ 	.word	0x00000000
.L_7:


//--------------------- .nv.compat                --------------------------
	.section	.nv.compat,"",@"SHT_CUDA_COMPAT_INFO"
	.align	4
        /*0000*/ 	.byte	0x02, 0x09, 0x00, 0x00, 0x02, 0x02, 0x01, 0x00, 0x02, 0x05, 0x05, 0x00, 0x03, 0x07, 0x01, 0x01
        /*0010*/ 	.byte	0x02, 0x03, 0x00, 0x00, 0x02, 0x06, 0x01, 0x00, 0x04, 0x0b, 0x08, 0x00, 0x01, 0x00, 0x00, 0x00
        /*0020*/ 	.byte	0x00, 0x00, 0x00, 0x00


//--------------------- .nv.info._Z14simulateKernalPdS_S_diiddddddd --------------------------
	.section	.nv.info._Z14simulateKernalPdS_S_diiddddddd,"",@"SHT_CUDA_INFO"
	.sectionflags	@""
	.align	4


	//----- nvinfo : EIATTR_CUDA_API_VERSION
	.align		4
        /*0000*/ 	.byte	0x04, 0x37
        /*0002*/ 	.short	(.L_9 - .L_8)
.L_8:
        /*0004*/ 	.word	0x00000082


	//----- nvinfo : EIATTR_KPARAM_INFO
	.align		4
.L_9:
        /*0008*/ 	.byte	0x04, 0x17
        /*000a*/ 	.short	(.L_11 - .L_10)
.L_10:
        /*000c*/ 	.word	0x00000000
        /*0010*/ 	.short	0x000c
        /*0012*/ 	.short	0x0058
        /*0014*/ 	.byte	0x00, 0xf0, 0x21, 0x00


	//----- nvinfo : EIATTR_KPARAM_INFO
	.align		4
.L_11:
        /*0018*/ 	.byte	0x04, 0x17
        /*001a*/ 	.short	(.L_13 - .L_12)
.L_12:
        /*001c*/ 	.word	0x00000000
        /*0020*/ 	.short	0x000b
        /*0022*/ 	.short	0x0050
        /*0024*/ 	.byte	0x00, 0xf0, 0x21, 0x00


	//----- nvinfo : EIATTR_KPARAM_INFO
	.align		4
.L_13:
        /*0028*/ 	.byte	0x04, 0x17
        /*002a*/ 	.short	(.L_15 - .L_14)
.L_14:
        /*002c*/ 	.word	0x00000000
        /*0030*/ 	.short	0x000a
        /*0032*/ 	.short	0x0048
        /*0034*/ 	.byte	0x00, 0xf0, 0x21, 0x00


	//----- nvinfo : EIATTR_KPARAM_INFO
	.align		4
.L_15:
        /*0038*/ 	.byte	0x04, 0x17
        /*003a*/ 	.short	(.L_17 - .L_16)
.L_16:
        /*003c*/ 	.word	0x00000000
        /*0040*/ 	.short	0x0009
        /*0042*/ 	.short	0x0040
        /*0044*/ 	.byte	0x00, 0xf0, 0x21, 0x00


	//----- nvinfo : EIATTR_KPARAM_INFO
	.align		4
.L_17:
        /*0048*/ 	.byte	0x04, 0x17
        /*004a*/ 	.short	(.L_19 - .L_18)
.L_18:
        /*004c*/ 	.word	0x00000000
        /*0050*/ 	.short	0x0008
        /*0052*/ 	.short	0x0038
        /*0054*/ 	.byte	0x00, 0xf0, 0x21, 0x00


	//----- nvinfo : EIATTR_KPARAM_INFO
	.align		4
.L_19:
        /*0058*/ 	.byte	0x04, 0x17
        /*005a*/ 	.short	(.L_21 - .L_20)
.L_20:
        /*005c*/ 	.word	0x00000000
        /*0060*/ 	.short	0x0007
        /*0062*/ 	.short	0x0030
        /*0064*/ 	.byte	0x00, 0xf0, 0x21, 0x00


	//----- nvinfo : EIATTR_KPARAM_INFO
	.align		4
.L_21:
        /*0068*/ 	.byte	0x04, 0x17
        /*006a*/ 	.short	(.L_23 - .L_22)
.L_22:
        /*006c*/ 	.word	0x00000000
        /*0070*/ 	.short	0x0006
        /*0072*/ 	.short	0x0028
        /*0074*/ 	.byte	0x00, 0xf0, 0x21, 0x00


	//----- nvinfo : EIATTR_KPARAM_INFO
	.align		4
.L_23:
        /*0078*/ 	.byte	0x04, 0x17
        /*007a*/ 	.short	(.L_25 - .L_24)
.L_24:
        /*007c*/ 	.word	0x00000000
        /*0080*/ 	.short	0x0005
        /*0082*/ 	.short	0x0024
        /*0084*/ 	.byte	0x00, 0xf0, 0x11, 0x00


	//----- nvinfo : EIATTR_KPARAM_INFO
	.align		4
.L_25:
        /*0088*/ 	.byte	0x04, 0x17
        /*008a*/ 	.short	(.L_27 - .L_26)
.L_26:
        /*008c*/ 	.word	0x00000000
        /*0090*/ 	.short	0x0004
        /*0092*/ 	.short	0x0020
        /*0094*/ 	.byte	0x00, 0xf0, 0x11, 0x00


	//----- nvinfo : EIATTR_KPARAM_INFO
	.align		4
.L_27:
        /*0098*/ 	.byte	0x04, 0x17
        /*009a*/ 	.short	(.L_29 - .L_28)
.L_28:
        /*009c*/ 	.word	0x00000000
        /*00a0*/ 	.short	0x0003
        /*00a2*/ 	.short	0x0018
        /*00a4*/ 	.byte	0x00, 0xf0, 0x21, 0x00


	//----- nvinfo : EIATTR_KPARAM_INFO
	.align		4
.L_29:
        /*00a8*/ 	.byte	0x04, 0x17
        /*00aa*/ 	.short	(.L_31 - .L_30)
.L_30:
        /*00ac*/ 	.word	0x00000000
        /*00b0*/ 	.short	0x0002
        /*00b2*/ 	.short	0x0010
        /*00b4*/ 	.byte	0x00, 0xf5, 0x21, 0x00


	//----- nvinfo : EIATTR_KPARAM_INFO
	.align		4
.L_31:
        /*00b8*/ 	.byte	0x04, 0x17
        /*00ba*/ 	.short	(.L_33 - .L_32)
.L_32:
        /*00bc*/ 	.word	0x00000000
        /*00c0*/ 	.short	0x0001
        /*00c2*/ 	.short	0x0008
        /*00c4*/ 	.byte	0x00, 0xf5, 0x21, 0x00


	//----- nvinfo : EIATTR_KPARAM_INFO
	.align		4
.L_33:
        /*00c8*/ 	.byte	0x04, 0x17
        /*00ca*/ 	.short	(.L_35 - .L_34)
.L_34:
        /*00cc*/ 	.word	0x00000000
        /*00d0*/ 	.short	0x0000
        /*00d2*/ 	.short	0x0000
        /*00d4*/ 	.byte	0x00, 0xf5, 0x21, 0x00


	//----- nvinfo : EIATTR_SPARSE_MMA_MASK
	.align		4
.L_35:
        /*00d8*/ 	.byte	0x03, 0x50
        /*00da*/ 	.short	0x0000


	//----- nvinfo : EIATTR_MAXREG_COUNT
	.align		4
        /*00dc*/ 	.byte	0x03, 0x1b
        /*00de*/ 	.short	0x00ff


	//----- nvinfo : EIATTR_NUM_BARRIERS
	.align		4
        /*00e0*/ 	.byte	0x02, 0x4c
        /*00e2*/ 	.byte	0x01
	.zero		1


	//----- nvinfo : EIATTR_MERCURY_ISA_VERSION
	.align		4
        /*00e4*/ 	.byte	0x03, 0x5f
        /*00e6*/ 	.short	0x0101


	//----- nvinfo : EIATTR_VRC_CTA_INIT_COUNT
	.align		4
        /*00e8*/ 	.byte	0x02, 0x4a
	.zero		1
	.zero		1


	//----- nvinfo : EIATTR_EXIT_INSTR_OFFSETS
	.align		4
        /*00ec*/ 	.byte	0x04, 0x1c
        /*00ee*/ 	.short	(.L_37 - .L_36)


	//   ....[0]....
.L_36:
        /*00f0*/ 	.word	0x00000ac0


	//----- nvinfo : EIATTR_CRS_STACK_SIZE
	.align		4
.L_37:
        /*00f4*/ 	.byte	0x04, 0x1e
        /*00f6*/ 	.short	(.L_39 - .L_38)
.L_38:
        /*00f8*/ 	.word	0x00000000


	//----- nvinfo : EIATTR_CBANK_PARAM_SIZE
	.align		4
.L_39:
        /*00fc*/ 	.byte	0x03, 0x19
        /*00fe*/ 	.short	0x0060


	//----- nvinfo : EIATTR_PARAM_CBANK
	.align		4
        /*0100*/ 	.byte	0x04, 0x0a
        /*0102*/ 	.short	(.L_41 - .L_40)
	.align		4
.L_40:
        /*0104*/ 	.word	index@(.nv.constant0._Z14simulateKernalPdS_S_diiddddddd)
        /*0108*/ 	.short	0x0380
        /*010a*/ 	.short	0x0060


	//----- nvinfo : EIATTR_SW_WAR
	.align		4
.L_41:
        /*010c*/ 	.byte	0x04, 0x36
        /*010e*/ 	.short	(.L_43 - .L_42)
.L_42:
        /*0110*/ 	.word	0x00000008
.L_43:


//--------------------- .nv.callgraph             --------------------------
	.section	.nv.callgraph,"",@"SHT_CUDA_CALLGRAPH"
	.align	4
	.sectionentsize	8
	.align		4
        /*0000*/ 	.word	0x00000000
	.align		4
        /*0004*/ 	.word	0xffffffff
	.align		4
        /*0008*/ 	.word	0x00000000
	.align		4
        /*000c*/ 	.word	0xfffffffe
	.align		4
        /*0010*/ 	.word	0x00000000
	.align		4
        /*0014*/ 	.word	0xfffffffd
	.align		4
        /*0018*/ 	.word	0x00000000
	.align		4
        /*001c*/ 	.word	0xfffffffc


//--------------------- .text._Z14simulateKernalPdS_S_diiddddddd --------------------------
	.section	.text._Z14simulateKernalPdS_S_diiddddddd,"ax",@progbits
	.align	128
        .global         _Z14simulateKernalPdS_S_diiddddddd
        .type           _Z14simulateKernalPdS_S_diiddddddd,@function
        .size           _Z14simulateKernalPdS_S_diiddddddd,(.L_x_12 - _Z14simulateKernalPdS_S_diiddddddd)
        .other          _Z14simulateKernalPdS_S_diiddddddd,@"STO_CUDA_ENTRY STV_DEFAULT"
_Z14simulateKernalPdS_S_diiddddddd:
.text._Z14simulateKernalPdS_S_diiddddddd:
[----:B------:R-:W-:Y:S01]  /*0000*/  LDC R1, c[0x0][0x37c] ;  /* 0x0000df00ff017b82 */ /* 0x000fe20000000800 */
[----:B------:R-:W0:Y:S07]  /*0010*/  S2R R4, SR_TID.Y ;  /* 0x0000000000047919 */ /* 0x000e2e0000002200 */
[----:B------:R-:W1:Y:S01]  /*0020*/  S2UR UR4, SR_CTAID.Y ;  /* 0x00000000000479c3 */ /* 0x000e620000002600 */
[----:B------:R-:W1:Y:S01]  /*0030*/  LDCU UR8, c[0x0][0x364] ;  /* 0x00006c80ff0877ac */ /* 0x000e620008000800 */
[----:B------:R-:W2:Y:S01]  /*0040*/  S2R R0, SR_TID.X ;  /* 0x0000000000007919 */ /* 0x000ea20000002100 */
[----:B------:R-:W3:Y:S05]  /*0050*/  LDCU.64 UR6, c[0x0][0x358] ;  /* 0x00006b00ff0677ac */ /* 0x000eea0008000a00 */
[----:B------:R-:W4:Y:S08]  /*0060*/  S2UR UR5, SR_CTAID.X ;  /* 0x00000000000579c3 */ /* 0x000f300000002500 */
[----:B------:R-:W4:Y:S08]  /*0070*/  LDC R3, c[0x0][0x360] ;  /* 0x0000d800ff037b82 */ /* 0x000f300000000800 */
[----:B------:R-:W5:Y:S01]  /*0080*/  LDC.64 R8, c[0x0][0x3a0] ;  /* 0x0000e800ff087b82 */ /* 0x000f620000000a00 */
[----:B-1----:R-:W-:-:S06]  /*0090*/  UIMAD UR4, UR4, UR8, URZ ;  /* 0x00000008040472a4 */ /* 0x002fcc000f8e02ff */
[----:B0-----:R-:W-:Y:S01]  /*00a0*/  VIADD R10, R4, UR4 ;  /* 0x00000004040a7c36 */ /* 0x001fe20008000000 */
[----:B------:R-:W0:Y:S01]  /*00b0*/  LDC.64 R6, c[0x0][0x388] ;  /* 0x0000e200ff067b82 */ /* 0x000e220000000a00 */
[----:B----4-:R-:W-:-:S04]  /*00c0*/  IMAD R11, R3, UR5, RZ ;  /* 0x00000005030b7c24 */ /* 0x010fc8000f8e02ff */
[----:B--2---:R-:W-:Y:S01]  /*00d0*/  IMAD.IADD R15, R11, 0x1, R0 ;  /* 0x000000010b0f7824 */ /* 0x004fe200078e0200 */
[----:B-----5:R-:W-:Y:S01]  /*00e0*/  ISETP.GE.AND P0, PT, R10, R9, PT ;  /* 0x000000090a00720c */ /* 0x020fe20003f06270 */
[----:B------:R-:W-:-:S03]  /*00f0*/  VIADD R5, R8, 0x2 ;  /* 0x0000000208057836 */ /* 0x000fc60000000000 */
[----:B------:R-:W-:-:S13]  /*0100*/  ISETP.NE.OR P1, PT, R15, RZ, P0 ;  /* 0x000000ff0f00720c */ /* 0x000fda0000725670 */
[----:B------:R-:W-:-:S04]  /*0110*/  @!P1 IMAD R13, R10, R5, R5 ;  /* 0x000000050a0d9224 */ /* 0x000fc800078e0205 */
[----:B0-----:R-:W-:-:S05]  /*0120*/  @!P1 IMAD.WIDE R12, R13, 0x8, R6 ;  /* 0x000000080d0c9825 */ /* 0x001fca00078e0206 */
[----:B---3--:R-:W2:Y:S01]  /*0130*/  @!P1 LDG.E.64 R20, desc[UR6][R12.64+0x10] ;  /* 0x000010060c149981 */ /* 0x008ea2000c1e1b00 */
[----:B------:R-:W-:-:S05]  /*0140*/  VIADD R2, R8, 0xffffffff ;  /* 0xffffffff08027836 */ /* 0x000fca0000000000 */
[----:B------:R-:W-:-:S13]  /*0150*/  ISETP.NE.OR P0, PT, R15, R2, P0 ;  /* 0x000000020f00720c */ /* 0x000fda0000705670 */
[----:B------:R-:W-:-:S04]  /*0160*/  @!P0 IMAD R17, R10, R5, R5 ;  /* 0x000000050a118224 */ /* 0x000fc800078e0205 */
[----:B------:R-:W-:-:S04]  /*0170*/  @!P0 IMAD.IADD R17, R17, 0x1, R8 ;  /* 0x0000000111118824 */ /* 0x000fc800078e0208 */
[----:B------:R-:W-:Y:S01]  /*0180*/  @!P0 IMAD.WIDE R16, R17, 0x8, R6 ;  /* 0x0000000811108825 */ /* 0x000fe200078e0206 */
[----:B--2---:R0:W-:Y:S04]  /*0190*/  @!P1 STG.E.64 desc[UR6][R12.64], R20 ;  /* 0x000000140c009986 */ /* 0x0041e8000c101b06 */
[----:B------:R-:W2:Y:S01]  /*01a0*/  @!P0 LDG.E.64 R22, desc[UR6][R16.64+-0x8] ;  /* 0xfffff80610168981 */ /* 0x000ea2000c1e1b00 */
[----:B------:R-:W-:-:S04]  /*01b0*/  ISETP.GE.AND P1, PT, R15, R8, PT ;  /* 0x000000080f00720c */ /* 0x000fc80003f26270 */
[----:B------:R-:W-:-:S13]  /*01c0*/  ISETP.NE.OR P2, PT, R10, RZ, P1 ;  /* 0x000000ff0a00720c */ /* 0x000fda0000f45670 */
[----:B------:R-:W-:-:S05]  /*01d0*/  @!P2 IMAD R2, R8, 0x2, R15 ;  /* 0x000000020802a824 */ /* 0x000fca00078e020f */
[----:B------:R-:W-:-:S05]  /*01e0*/  @!P2 IADD3 R19, PT, PT, R2, 0x5, RZ ;  /* 0x000000050213a810 */ /* 0x000fca0007ffe0ff */
[----:B------:R-:W-:-:S04]  /*01f0*/  @!P2 IMAD.WIDE R18, R19, 0x8, R6 ;  /* 0x000000081312a825 */ /* 0x000fc800078e0206 */
[----:B------:R-:W-:Y:S01]  /*0200*/  VIADD R25, R9, 0xffffffff ;  /* 0xffffffff09197836 */ /* 0x000fe20000000000 */
[----:B--2---:R1:W-:Y:S04]  /*0210*/  @!P0 STG.E.64 desc[UR6][R16.64+0x8], R22 ;  /* 0x0000081610008986 */ /* 0x0043e8000c101b06 */
[----:B------:R-:W2:Y:S01]  /*0220*/  @!P2 LDG.E.64 R18, desc[UR6][R18.64] ;  /* 0x000000061212a981 */ /* 0x000ea2000c1e1b00 */
[----:B------:R-:W-:Y:S01]  /*0230*/  ISETP.NE.AND P1, PT, R10, R25, PT ;  /* 0x000000190a00720c */ /* 0x000fe20003f25270 */
[----:B0-----:R-:W-:-:S03]  /*0240*/  @!P2 IMAD.WIDE R20, R15, 0x8, R6 ;  /* 0x000000080f14a825 */ /* 0x001fc600078e0206 */
[----:B------:R-:W-:-:S13]  /*0250*/  ISETP.GE.OR P1, PT, R15, R8, P1 ;  /* 0x000000080f00720c */ /* 0x000fda0000f26670 */
[----:B------:R-:W-:-:S04]  /*0260*/  @!P1 VIADD R2, R15, 0x1 ;  /* 0x000000010f029836 */ /* 0x000fc80000000000 */
[----:B------:R-:W-:-:S04]  /*0270*/  @!P1 IMAD R13, R10, R5, R2 ;  /* 0x000000050a0d9224 */ /* 0x000fc800078e0202 */
[----:B------:R-:W-:Y:S01]  /*0280*/  @!P1 IMAD.WIDE R12, R13, 0x8, R6 ;  /* 0x000000080d0c9825 */ /* 0x000fe200078e0206 */
[----:B--2---:R0:W-:Y:S05]  /*0290*/  @!P2 STG.E.64 desc[UR6][R20.64+0x8], R18 ;  /* 0x000008121400a986 */ /* 0x0041ea000c101b06 */
[----:B------:R-:W2:Y:S01]  /*02a0*/  @!P1 LDG.E.64 R12, desc[UR6][R12.64] ;  /* 0x000000060c0c9981 */ /* 0x000ea2000c1e1b00 */
[-C--:B------:R-:W-:Y:S01]  /*02b0*/  ISETP.GE.AND P0, PT, R10, R9.reuse, PT ;  /* 0x000000090a00720c */ /* 0x080fe20003f06270 */
[----:B------:R-:W-:Y:S01]  /*02c0*/  @!P1 IMAD R9, R5, R9, R5 ;  /* 0x0000000905099224 */ /* 0x000fe200078e0205 */
[C---:B------:R-:W-:Y:S01]  /*02d0*/  ISETP.NE.AND P4, PT, R4.reuse, RZ, PT ;  /* 0x000000ff0400720c */ /* 0x040fe20003f85270 */
[----:B------:R-:W-:Y:S01]  /*02e0*/  VIADD R14, R4, 0x1 ;  /* 0x00000001040e7836 */ /* 0x000fe20000000000 */
[----:B------:R-:W-:Y:S01]  /*02f0*/  ISETP.LT.AND P0, PT, R15, R8, !P0 ;  /* 0x000000080f00720c */ /* 0x000fe20004701270 */
[----:B------:R-:W-:Y:S01]  /*0300*/  @!P1 IMAD.IADD R9, R2, 0x1, R9 ;  /* 0x0000000102099824 */ /* 0x000fe200078e0209 */
[C---:B------:R-:W-:Y:S01]  /*0310*/  ISETP.NE.AND P5, PT, R0.reuse, RZ, PT ;  /* 0x000000ff0000720c */ /* 0x040fe20003fa5270 */
[----:B-1----:R-:W-:Y:S01]  /*0320*/  VIADD R16, R0, 0x1 ;  /* 0x0000000100107836 */ /* 0x002fe20000000000 */
[C---:B------:R-:W-:Y:S01]  /*0330*/  ISETP.NE.AND P3, PT, R14.reuse, UR8, PT ;  /* 0x000000080e007c0c */ /* 0x040fe2000bf65270 */
[----:B------:R-:W-:Y:S01]  /*0340*/  @!P1 IMAD.WIDE R22, R9, 0x8, R6 ;  /* 0x0000000809169825 */ /* 0x000fe200078e0206 */
[----:B------:R-:W-:-:S02]  /*0350*/  IADD3 R14, PT, PT, R14, UR4, RZ ;  /* 0x000000040e0e7c10 */ /* 0x000fc4000fffe0ff */
[----:B------:R-:W-:Y:S01]  /*0360*/  ISETP.NE.AND P2, PT, R16, R3, PT ;  /* 0x000000031000720c */ /* 0x000fe20003f45270 */
[----:B------:R-:W-:-:S04]  /*0370*/  IMAD.IADD R16, R11, 0x1, R16 ;  /* 0x000000010b107824 */ /* 0x000fc800078e0210 */
[--C-:B------:R-:W-:Y:S02]  /*0380*/  IMAD R2, R5, R14, R16.reuse ;  /* 0x0000000e05027224 */ /* 0x100fe400078e0210 */
[C---:B------:R-:W-:Y:S02]  /*0390*/  @!P4 IMAD R11, R10.reuse, R5, R16 ;  /* 0x000000050a0bc224 */ /* 0x040fe400078e0210 */
[----:B------:R-:W-:Y:S02]  /*03a0*/  @!P3 VIADD R8, R10, 0x2 ;  /* 0x000000020a08b836 */ /* 0x000fe40000000000 */
[----:B0-----:R-:W-:-:S04]  /*03b0*/  IMAD.WIDE R18, R2, 0x8, R6 ;  /* 0x0000000802127825 */ /* 0x001fc800078e0206 */
[----:B------:R-:W-:Y:S02]  /*03c0*/  @!P3 IMAD R17, R5, R8, R16 ;  /* 0x000000080511b224 */ /* 0x000fe400078e0210 */
[----:B------:R-:W-:-:S04]  /*03d0*/  @!P4 IMAD.WIDE R8, R11, 0x8, R6 ;  /* 0x000000080b08c825 */ /* 0x000fc800078e0206 */
[----:B------:R-:W-:Y:S01]  /*03e0*/  @!P3 IMAD.WIDE R16, R17, 0x8, R6 ;  /* 0x000000081110b825 */ /* 0x000fe200078e0206 */
[----:B--2---:R0:W-:Y:S01]  /*03f0*/  @!P1 STG.E.64 desc[UR6][R22.64], R12 ;  /* 0x0000000c16009986 */ /* 0x0041e2000c101b06 */
[----:B------:R-:W-:Y:S06]  /*0400*/  BAR.SYNC.DEFER_BLOCKING 0x0 ;  /* 0x0000000000007b1d */ /* 0x000fec0000010000 */
[----:B------:R-:W2:Y:S04]  /*0410*/  @P0 LDG.E.64 R6, desc[UR6][R18.64] ;  /* 0x0000000612060981 */ /* 0x000ea8000c1e1b00 */
[----:B------:R-:W3:Y:S04]  /*0420*/  @!P4 LDG.E.64 R8, desc[UR6][R8.64] ;  /* 0x000000060808c981 */ /* 0x000ee8000c1e1b00 */
[----:B------:R-:W4:Y:S04]  /*0430*/  @!P3 LDG.E.64 R16, desc[UR6][R16.64] ;  /* 0x000000061010b981 */ /* 0x000f28000c1e1b00 */
[----:B------:R-:W5:Y:S04]  /*0440*/  @!P5 LDG.E.64 R14, desc[UR6][R18.64+-0x8] ;  /* 0xfffff806120ed981 */ /* 0x000f68000c1e1b00 */
[----:B------:R-:W5:Y:S01]  /*0450*/  @!P2 LDG.E.64 R10, desc[UR6][R18.64+0x8] ;  /* 0x00000806120aa981 */ /* 0x000f62000c1e1b00 */
[----:B------:R-:W1:Y:S01]  /*0460*/  S2UR UR5, SR_CgaCtaId ;  /* 0x00000000000579c3 */ /* 0x000e620000008800 */
[----:B------:R-:W-:Y:S01]  /*0470*/  VIADD R21, R3, 0x2 ;  /* 0x0000000203157836 */ /* 0x000fe20000000000 */
[----:B------:R-:W-:Y:S01]  /*0480*/  UMOV UR4, 0x400 ;  /* 0x0000040000047882 */ /* 0x000fe20000000000 */
[----:B------:R-:W-:Y:S02]  /*0490*/  BSSY.RECONVERGENT B0, `(.L_x_0) ;  /* 0x0000057000007945 */ /* 0x000fe40003800200 */
[----:B------:R-:W-:-:S02]  /*04a0*/  IMAD R4, R21, R4, R21 ;  /* 0x0000000415047224 */ /* 0x000fc400078e0215 */
[----:B------:R-:W-:Y:S02]  /*04b0*/  @!P3 IMAD R5, R21, UR8, R21 ;  /* 0x000000081505bc24 */ /* 0x000fe4000f8e0215 */
[C-C-:B0-----:R-:W-:Y:S01]  /*04c0*/  IMAD.IADD R12, R4.reuse, 0x1, R0.reuse ;  /* 0x00000001040c7824 */ /* 0x141fe200078e0200 */
[----:B------:R-:W-:Y:S01]  /*04d0*/  @!P2 IADD3 R20, PT, PT, R4, R3, RZ ;  /* 0x000000030414a210 */ /* 0x000fe20007ffe0ff */
[----:B------:R-:W-:Y:S01]  /*04e0*/  @!P3 IMAD.IADD R13, R5, 0x1, R0 ;  /* 0x00000001050db824 */ /* 0x000fe200078e0200 */
[----:B-1----:R-:W-:-:S06]  /*04f0*/  ULEA UR4, UR5, UR4, 0x18 ;  /* 0x0000000405047291 */ /* 0x002fcc000f8ec0ff */
[----:B------:R-:W-:Y:S02]  /*0500*/  LEA R12, R12, UR4, 0x3 ;  /* 0x000000040c0c7c11 */ /* 0x000fe4000f8e18ff */
[----:B------:R-:W-:Y:S02]  /*0510*/  @!P4 LEA R5, R0, UR4, 0x3 ;  /* 0x000000040005cc11 */ /* 0x000fe4000f8e18ff */
[----:B------:R-:W-:Y:S02]  /*0520*/  @!P3 LEA R13, R13, UR4, 0x3 ;  /* 0x000000040d0dbc11 */ /* 0x000fe4000f8e18ff */
[----:B------:R-:W-:Y:S02]  /*0530*/  @!P5 LEA R23, R4, UR4, 0x3 ;  /* 0x000000040417dc11 */ /* 0x000fe4000f8e18ff */
[----:B------:R-:W-:Y:S01]  /*0540*/  @!P2 LEA R25, R20, UR4, 0x3 ;  /* 0x000000041419ac11 */ /* 0x000fe2000f8e18ff */
[----:B--2---:R0:W-:Y:S04]  /*0550*/  @P0 STS.64 [R12+0x8], R6 ;  /* 0x000008060c000388 */ /* 0x0041e80000000a00 */
[----:B---3--:R0:W-:Y:S04]  /*0560*/  @!P4 STS.64 [R5+0x8], R8 ;  /* 0x000008080500c388 */ /* 0x0081e80000000a00 */
[----:B----4-:R0:W-:Y:S04]  /*0570*/  @!P3 STS.64 [R13+0x8], R16 ;  /* 0x000008100d00b388 */ /* 0x0101e80000000a00 */
[----:B-----5:R0:W-:Y:S04]  /*0580*/  @!P5 STS.64 [R23], R14 ;  /* 0x0000000e1700d388 */ /* 0x0201e80000000a00 */
[----:B------:R0:W-:Y:S01]  /*0590*/  @!P2 STS.64 [R25+0x8], R10 ;  /* 0x0000080a1900a388 */ /* 0x0001e20000000a00 */
[----:B------:R-:W-:Y:S06]  /*05a0*/  BAR.SYNC.DEFER_BLOCKING 0x0 ;  /* 0x0000000000007b1d */ /* 0x000fec0000010000 */
[----:B------:R-:W-:Y:S05]  /*05b0*/  @!P0 BRA `(.L_x_1) ;  /* 0x0000000400108947 */ /* 0x000fea0003800000 */
[----:B0-----:R-:W-:Y:S01]  /*05c0*/  LDS.64 R8, [R12+0x10] ;  /* 0x000010000c087984 */ /* 0x001fe20000000a00 */
[C---:B------:R-:W-:Y:S01]  /*05d0*/  IMAD.IADD R10, R21.reuse, 0x1, R4 ;  /* 0x00000001150a7824 */ /* 0x040fe200078e0204 */
[----:B------:R-:W0:Y:S01]  /*05e0*/  LDC.64 R16, c[0x0][0x380] ;  /* 0x0000e000ff107b82 */ /* 0x000e220000000a00 */
[----:B------:R-:W1:Y:S01]  /*05f0*/  LDCU.64 UR8, c[0x0][0x3a8] ;  /* 0x00007500ff0877ac */ /* 0x000e620008000a00 */
[----:B------:R-:W2:Y:S01]  /*0600*/  LDS.64 R6, [R12] ;  /* 0x000000000c067984 */ /* 0x000ea20000000a00 */
[----:B------:R-:W-:Y:S02]  /*0610*/  IMAD R21, R21, -0x2, R10 ;  /* 0xfffffffe15157824 */ /* 0x000fe400078e020a */
[----:B------:R-:W-:Y:S01]  /*0620*/  IMAD R10, R3, 0x8, R12 ;  /* 0x00000008030a7824 */ /* 0x000fe200078e020c */
[----:B------:R3:W4:Y:S01]  /*0630*/  LDS.64 R4, [R12+0x8] ;  /* 0x000008000c047984 */ /* 0x0007220000000a00 */
[----:B------:R-:W-:Y:S01]  /*0640*/  IMAD.IADD R21, R21, 0x1, R0 ;  /* 0x0000000115157824 */ /* 0x000fe200078e0200 */
[----:B------:R-:W5:Y:S03]  /*0650*/  LDCU.128 UR12, c[0x0][0x3b0] ;  /* 0x00007600ff0c77ac */ /* 0x000f660008000c00 */
[----:B------:R-:W1:Y:S01]  /*0660*/  LDS.64 R10, [R10+0x18] ;  /* 0x000018000a0a7984 */ /* 0x000e620000000a00 */
[----:B------:R-:W-:Y:S01]  /*0670*/  LEA R21, R21, UR4, 0x3 ;  /* 0x0000000415157c11 */ /* 0x000fe2000f8e18ff */
[----:B---3--:R-:W3:Y:S04]  /*0680*/  LDC.64 R12, c[0x0][0x390] ;  /* 0x0000e400ff0c7b82 */ /* 0x008ee80000000a00 */
[----:B------:R-:W5:Y:S01]  /*0690*/  LDS.64 R14, [R21+0x8] ;  /* 0x00000800150e7984 */ /* 0x000f620000000a00 */
[----:B0-----:R-:W-:Y:S01]  /*06a0*/  IMAD.WIDE R16, R2, 0x8, R16 ;  /* 0x0000000802107825 */ /* 0x001fe200078e0210 */
[----:B--2---:R-:W-:-:S02]  /*06b0*/  DADD R6, R8, R6 ;  /* 0x0000000008067229 */ /* 0x004fc40000000006 */
[----:B------:R-:W0:Y:S06]  /*06c0*/  LDC.64 R8, c[0x0][0x398] ;  /* 0x0000e600ff087b82 */ /* 0x000e2c0000000a00 */
[----:B----4-:R-:W-:-:S08]  /*06d0*/  DFMA R6, R4, -4, R6 ;  /* 0xc01000000406782b */ /* 0x010fd00000000006 */
[----:B-1----:R-:W-:-:S08]  /*06e0*/  DADD R6, R6, R10 ;  /* 0x0000000006067229 */ /* 0x002fd0000000000a */
[----:B-----5:R-:W-:Y:S01]  /*06f0*/  DADD R6, R6, R14 ;  /* 0x0000000006067229 */ /* 0x020fe2000000000e */
[----:B---3--:R-:W-:-:S07]  /*0700*/  IMAD.WIDE R14, R2, 0x8, R12 ;  /* 0x00000008020e7825 */ /* 0x008fce00078e020c */
[----:B0-----:R-:W-:-:S07]  /*0710*/  DFMA R6, R6, R8, R4 ;  /* 0x000000080606722b */ /* 0x001fce0000000004 */
[----:B------:R0:W-:Y:S04]  /*0720*/  STG.E.64 desc[UR6][R16.64], R6 ;  /* 0x0000000610007986 */ /* 0x0001e8000c101b06 */
[----:B------:R-:W2:Y:S01]  /*0730*/  LDG.E.64 R12, desc[UR6][R14.64] ;  /* 0x000000060e0c7981 */ /* 0x000ea2000c1e1b00 */
[C---:B------:R-:W-:Y:S01]  /*0740*/  DMUL R4, R6.reuse, UR8 ;  /* 0x0000000806047c28 */ /* 0x040fe20008000000 */
[----:B------:R-:W1:Y:S01]  /*0750*/  LDCU.64 UR8, c[0x0][0x3d0] ;  /* 0x00007a00ff0877ac */ /* 0x000e620008000a00 */
[C---:B------:R-:W-:Y:S01]  /*0760*/  DADD R8, R6.reuse, -UR14 ;  /* 0x8000000e06087e29 */ /* 0x040fe20008000000 */
[----:B------:R-:W-:Y:S01]  /*0770*/  BSSY.RECONVERGENT B1, `(.L_x_2) ;  /* 0x000001b000017945 */ /* 0x000fe20003800200 */
[----:B------:R-:W-:-:S06]  /*0780*/  DADD R10, R6, -1 ;  /* 0xbff00000060a7429 */ /* 0x000fcc0000000000 */
[----:B------:R-:W-:-:S08]  /*0790*/  DMUL R4, R4, R8 ;  /* 0x0000000804047228 */ /* 0x000fd00000000000 */
[----:B------:R-:W-:-:S08]  /*07a0*/  DMUL R4, R4, R10 ;  /* 0x0000000a04047228 */ /* 0x000fd00000000000 */
[----:B--2---:R-:W-:-:S08]  /*07b0*/  DFMA R4, R6, R12, R4 ;  /* 0x0000000c0604722b */ /* 0x004fd00000000004 */
[----:B------:R-:W-:Y:S01]  /*07c0*/  DFMA R10, -R4, UR12, R6 ;  /* 0x0000000c040a7c2b */ /* 0x000fe20008000106 */
[----:B------:R-:W-:-:S07]  /*07d0*/  IMAD.MOV.U32 R4, RZ, RZ, 0x1 ;  /* 0x00000001ff047424 */ /* 0x000fce00078e00ff */
[----:B-1----:R-:W-:Y:S01]  /*07e0*/  DADD R20, R10, UR8 ;  /* 0x000000080a147e29 */ /* 0x002fe20008000000 */
[----:B------:R-:W1:Y:S05]  /*07f0*/  LDCU.64 UR8, c[0x0][0x3c8] ;  /* 0x00007900ff0877ac */ /* 0x000e6a0008000a00 */
[----:B------:R-:W0:Y:S01]  /*0800*/  MUFU.RCP64H R5, R21 ;  /* 0x0000001500057308 */ /* 0x000e220000001800 */
[----:B-1----:R-:W-:Y:S02]  /*0810*/  DMUL R8, R12, UR8 ;  /* 0x000000080c087c28 */ /* 0x002fe40008000000 */
[----:B0-----:R-:W-:-:S08]  /*0820*/  DFMA R6, -R20, R4, 1 ;  /* 0x3ff000001406742b */ /* 0x001fd00000000104 */
[----:B------:R-:W-:Y:S01]  /*0830*/  FSETP.GEU.AND P2, PT, |R9|, 6.5827683646048100446e-37, PT ;  /* 0x036000000900780b */ /* 0x000fe20003f4e200 */
[----:B------:R-:W-:-:S08]  /*0840*/  DFMA R6, R6, R6, R6 ;  /* 0x000000060606722b */ /* 0x000fd00000000006 */
[----:B------:R-:W-:-:S08]  /*0850*/  DFMA R6, R4, R6, R4 ;  /* 0x000000060406722b */ /* 0x000fd00000000004 */
[----:B------:R-:W-:-:S08]  /*0860*/  DFMA R4, -R20, R6, 1 ;  /* 0x3ff000001404742b */ /* 0x000fd00000000106 */
[----:B------:R-:W-:-:S08]  /*0870*/  DFMA R4, R6, R4, R6 ;  /* 0x000000040604722b */ /* 0x000fd00000000006 */
[----:B------:R-:W-:-:S08]  /*0880*/  DMUL R6, R8, R4 ;  /* 0x0000000408067228 */ /* 0x000fd00000000000 */
[----:B------:R-:W-:-:S08]  /*0890*/  DFMA R22, -R20, R6, R8 ;  /* 0x000000061416722b */ /* 0x000fd00000000108 */
[----:B------:R-:W-:-:S10]  /*08a0*/  DFMA R4, R4, R22, R6 ;  /* 0x000000160404722b */ /* 0x000fd40000000006 */
[----:B------:R-:W-:-:S05]  /*08b0*/  FFMA R0, RZ, R21, R5 ;  /* 0x00000015ff007223 */ /* 0x000fca0000000005 */
[----:B------:R-:W-:-:S13]  /*08c0*/  FSETP.GT.AND P1, PT, |R0|, 1.469367938527859385e-39, PT ;  /* 0x001000000000780b */ /* 0x000fda0003f24200 */
[----:B------:R-:W-:Y:S05]  /*08d0*/  @P1 BRA P2, `(.L_x_3) ;  /* 0x0000000000101947 */ /* 0x000fea0001000000 */
[----:B------:R-:W-:-:S07]  /*08e0*/  MOV R0, 0x900 ;  /* 0x0000090000007802 */ /* 0x000fce0000000f00 */
[----:B------:R-:W-:Y:S05]  /*08f0*/  CALL.REL.NOINC `($__internal_0_$__cuda_sm20_div_rn_f64_full) ;  /* 0x0000000000747944 */ /* 0x000fea0003c00000 */
[----:B------:R-:W-:Y:S01]  /*0900*/  IMAD.MOV.U32 R4, RZ, RZ, R22 ;  /* 0x000000ffff047224 */ /* 0x000fe200078e0016 */
[----:B------:R-:W-:-:S07]  /*0910*/  MOV R5, R23 ;  /* 0x0000001700057202 */ /* 0x000fce0000000f00 */
.L_x_3:
[----:B------:R-:W-:Y:S05]  /*0920*/  BSYNC.RECONVERGENT B1 ;  /* 0x0000000000017941 */ /* 0x000fea0003800200 */
.L_x_2:
[----:B------:R-:W0:Y:S01]  /*0930*/  LDCU.64 UR10, c[0x0][0x3d8] ;  /* 0x00007b00ff0a77ac */ /* 0x000e220008000a00 */
[----:B------:R1:W-:Y:S01]  /*0940*/  STG.E.64 desc[UR6][R16.64], R10 ;  /* 0x0000000a10007986 */ /* 0x0003e2000c101b06 */
[----:B------:R-:W2:Y:S01]  /*0950*/  LDCU.64 UR8, c[0x0][0x3c0] ;  /* 0x00007800ff0877ac */ /* 0x000ea20008000a00 */
[----:B------:R-:W3:Y:S01]  /*0960*/  LDCU.64 UR14, c[0x0][0x3a8] ;  /* 0x00007500ff0e77ac */ /* 0x000ee20008000a00 */
[----:B------:R-:W4:Y:S01]  /*0970*/  LDCU.64 UR12, c[0x0][0x3b0] ;  /* 0x00007600ff0c77ac */ /* 0x000f220008000a00 */
[----:B0-----:R-:W-:Y:S02]  /*0980*/  DADD R8, R10, -UR10 ;  /* 0x8000000a0a087e29 */ /* 0x001fe40008000000 */
[----:B--2---:R-:W-:Y:S02]  /*0990*/  DADD R4, R4, UR8 ;  /* 0x0000000804047e29 */ /* 0x004fe40008000000 */
[----:B---3--:R-:W-:-:S04]  /*09a0*/  DMUL R6, R10, UR14 ;  /* 0x0000000e0a067c28 */ /* 0x008fc80008000000 */
[----:B------:R-:W-:Y:S02]  /*09b0*/  DADD R8, R8, -1 ;  /* 0xbff0000008087429 */ /* 0x000fe40000000000 */
[----:B----4-:R-:W-:-:S06]  /*09c0*/  DMUL R4, R4, UR12 ;  /* 0x0000000c04047c28 */ /* 0x010fcc0008000000 */
[----:B------:R-:W-:-:S08]  /*09d0*/  DFMA R6, -R6, R8, -R12 ;  /* 0x000000080606722b */ /* 0x000fd0000000090c */
[----:B------:R-:W-:-:S07]  /*09e0*/  DFMA R4, R4, R6, R12 ;  /* 0x000000060404722b */ /* 0x000fce000000000c */
[----:B------:R1:W-:Y:S04]  /*09f0*/  STG.E.64 desc[UR6][R14.64], R4 ;  /* 0x000000040e007986 */ /* 0x0003e8000c101b06 */
.L_x_1:
[----:B------:R-:W-:Y:S05]  /*0a00*/  BSYNC.RECONVERGENT B0 ;  /* 0x0000000000007941 */ /* 0x000fea0003800200 */
.L_x_0:
[----:B------:R-:W-:Y:S06]  /*0a10*/  BAR.SYNC.DEFER_BLOCKING 0x0 ;  /* 0x0000000000007b1d */ /* 0x000fec0000010000 */
[----:B------:R-:W-:Y:S04]  /*0a20*/  BSSY.RECONVERGENT B0, `(.L_x_4) ;  /* 0x0000008000007945 */ /* 0x000fe80003800200 */
[----:B------:R-:W-:Y:S05]  /*0a30*/  @!P0 BRA `(.L_x_5) ;  /* 0x0000000000188947 */ /* 0x000fea0003800000 */
[----:B01----:R-:W0:Y:S02]  /*0a40*/  LDC.64 R4, c[0x0][0x380] ;  /* 0x0000e000ff047b82 */ /* 0x003e240000000a00 */
[----:B0-----:R-:W-:Y:S02]  /*0a50*/  IMAD.WIDE R6, R2, 0x8, R4 ;  /* 0x0000000802067825 */ /* 0x001fe400078e0204 */
[----:B------:R-:W2:Y:S04]  /*0a60*/  LDG.E.64 R4, desc[UR6][R18.64] ;  /* 0x0000000612047981 */ /* 0x000ea8000c1e1b00 */
[----:B------:R-:W3:Y:S04]  /*0a70*/  LDG.E.64 R2, desc[UR6][R6.64] ;  /* 0x0000000606027981 */ /* 0x000ee8000c1e1b00 */
[----:B--2---:R2:W-:Y:S04]  /*0a80*/  STG.E.64 desc[UR6][R6.64], R4 ;  /* 0x0000000406007986 */ /* 0x0045e8000c101b06 */
[----:B---3--:R2:W-:Y:S02]  /*0a90*/  STG.E.64 desc[UR6][R18.64], R2 ;  /* 0x0000000212007986 */ /* 0x0085e4000c101b06 */
.L_x_5:
[----:B------:R-:W-:Y:S05]  /*0aa0*/  BSYNC.RECONVERGENT B0 ;  /* 0x0000000000007941 */ /* 0x000fea0003800200 */
.L_x_4:
[----:B------:R-:W-:Y:S06]  /*0ab0*/  BAR.SYNC.DEFER_BLOCKING 0x0 ;  /* 0x0000000000007b1d */ /* 0x000fec0000010000 */
[----:B------:R-:W-:Y:S05]  /*0ac0*/  EXIT ;  /* 0x000000000000794d */ /* 0x000fea0003800000 */
        .weak           $__internal_0_$__cuda_sm20_div_rn_f64_full
        .type           $__internal_0_$__cuda_sm20_div_rn_f64_full,@function
        .size           $__internal_0_$__cuda_sm20_div_rn_f64_full,(.L_x_12 - $__internal_0_$__cuda_sm20_div_rn_f64_full)
$__internal_0_$__cuda_sm20_div_rn_f64_full:
[----:B------:R-:W-:Y:S01]  /*0ad0*/  FSETP.GEU.AND P3, PT, |R9|, 1.469367938527859385e-39, PT ;  /* 0x001000000900780b */ /* 0x000fe20003f6e200 */
[--C-:B------:R-:W-:Y:S01]  /*0ae0*/  IMAD.MOV.U32 R4, RZ, RZ, R20.reuse ;  /* 0x000000ffff047224 */ /* 0x100fe200078e0014 */
[C---:B------:R-:W-:Y:S01]  /*0af0*/  FSETP.GEU.AND P1, PT, |R21|.reuse, 1.469367938527859385e-39, PT ;  /* 0x001000001500780b */ /* 0x040fe20003f2e200 */
[----:B------:R-:W-:Y:S01]  /*0b00*/  IMAD.MOV.U32 R5, RZ, RZ, R21 ;  /* 0x000000ffff057224 */ /* 0x000fe200078e0015 */
[----:B------:R-:W-:Y:S01]  /*0b10*/  LOP3.LUT R6, R21, 0x800fffff, RZ, 0xc0, !PT ;  /* 0x800fffff15067812 */ /* 0x000fe200078ec0ff */
[----:B------:R-:W-:Y:S01]  /*0b20*/  IMAD.MOV.U32 R28, RZ, RZ, 0x1ca00000 ;  /* 0x1ca00000ff1c7424 */ /* 0x000fe200078e00ff */
[----:B------:R-:W-:Y:S01]  /*0b30*/  LOP3.LUT R3, R9, 0x7ff00000, RZ, 0xc0, !PT ;  /* 0x7ff0000009037812 */ /* 0x000fe200078ec0ff */
[----:B------:R-:W-:Y:S01]  /*0b40*/  BSSY.RECONVERGENT B2, `(.L_x_6) ;  /* 0x0000052000027945 */ /* 0x000fe20003800200 */
[----:B------:R-:W-:Y:S01]  /*0b50*/  LOP3.LUT R7, R6, 0x3ff00000, RZ, 0xfc, !PT ;  /* 0x3ff0000006077812 */ /* 0x000fe200078efcff */
[----:B------:R-:W-:Y:S01]  /*0b60*/  IMAD.MOV.U32 R6, RZ, RZ, R20 ;  /* 0x000000ffff067224 */ /* 0x000fe200078e0014 */
[----:B------:R-:W-:Y:S01]  /*0b70*/  LOP3.LUT R29, R21, 0x7ff00000, RZ, 0xc0, !PT ;  /* 0x7ff00000151d7812 */ /* 0x000fe200078ec0ff */
[----:B------:R-:W-:-:S02]  /*0b80*/  IMAD.MOV.U32 R20, RZ, RZ, R8 ;  /* 0x000000ffff147224 */ /* 0x000fc400078e0008 */
[----:B------:R-:W-:Y:S02]  /*0b90*/  @!P3 LOP3.LUT R22, R5, 0x7ff00000, RZ, 0xc0, !PT ;  /* 0x7ff000000516b812 */ /* 0x000fe400078ec0ff */
[----:B------:R-:W-:Y:S01]  /*0ba0*/  @!P1 DMUL R6, R4, 8.98846567431157953865e+307 ;  /* 0x7fe0000004069828 */ /* 0x000fe20000000000 */
[C---:B------:R-:W-:Y:S02]  /*0bb0*/  ISETP.GE.U32.AND P2, PT, R3.reuse, R29, PT ;  /* 0x0000001d0300720c */ /* 0x040fe40003f46070 */
[----:B------:R-:W-:Y:S01]  /*0bc0*/  @!P3 ISETP.GE.U32.AND P4, PT, R3, R22, PT ;  /* 0x000000160300b20c */ /* 0x000fe20003f86070 */
[----:B------:R-:W-:Y:S01]  /*0bd0*/  IMAD.MOV.U32 R22, RZ, RZ, 0x1 ;  /* 0x00000001ff167424 */ /* 0x000fe200078e00ff */
[C---:B------:R-:W-:Y:S01]  /*0be0*/  SEL R21, R28.reuse, 0x63400000, !P2 ;  /* 0x634000001c157807 */ /* 0x040fe20005000000 */
[----:B------:R-:W0:Y:S01]  /*0bf0*/  MUFU.RCP64H R23, R7 ;  /* 0x0000000700177308 */ /* 0x000e220000001800 */
[----:B------:R-:W-:Y:S02]  /*0c00*/  @!P3 SEL R25, R28, 0x63400000, !P4 ;  /* 0x634000001c19b807 */ /* 0x000fe40006000000 */
[----:B------:R-:W-:-:S02]  /*0c10*/  LOP3.LUT R21, R21, 0x800fffff, R9, 0xf8, !PT ;  /* 0x800fffff15157812 */ /* 0x000fc400078ef809 */
[----:B------:R-:W-:Y:S02]  /*0c20*/  @!P3 LOP3.LUT R25, R25, 0x80000000, R9, 0xf8, !PT ;  /* 0x800000001919b812 */ /* 0x000fe400078ef809 */
[----:B------:R-:W-:Y:S02]  /*0c30*/  @!P3 MOV R24, RZ ;  /* 0x000000ff0018b202 */ /* 0x000fe40000000f00 */
[----:B------:R-:W-:Y:S02]  /*0c40*/  @!P3 LOP3.LUT R25, R25, 0x100000, RZ, 0xfc, !PT ;  /* 0x001000001919b812 */ /* 0x000fe400078efcff */
[----:B------:R-:W-:-:S04]  /*0c50*/  @!P1 LOP3.LUT R29, R7, 0x7ff00000, RZ, 0xc0, !PT ;  /* 0x7ff00000071d9812 */ /* 0x000fc800078ec0ff */
[----:B------:R-:W-:Y:S02]  /*0c60*/  @!P3 DFMA R20, R20, 2, -R24 ;  /* 0x400000001414b82b */ /* 0x000fe40000000818 */
[----:B0-----:R-:W-:-:S08]  /*0c70*/  DFMA R24, R22, -R6, 1 ;  /* 0x3ff000001618742b */ /* 0x001fd00000000806 */
[----:B------:R-:W-:-:S08]  /*0c80*/  DFMA R24, R24, R24, R24 ;  /* 0x000000181818722b */ /* 0x000fd00000000018 */
[----:B------:R-:W-:-:S08]  /*0c90*/  DFMA R24, R22, R24, R22 ;  /* 0x000000181618722b */ /* 0x000fd00000000016 */
[----:B------:R-:W-:-:S08]  /*0ca0*/  DFMA R22, R24, -R6, 1 ;  /* 0x3ff000001816742b */ /* 0x000fd00000000806 */
[----:B------:R-:W-:-:S08]  /*0cb0*/  DFMA R22, R24, R22, R24 ;  /* 0x000000161816722b */ /* 0x000fd00000000018 */
[----:B------:R-:W-:-:S08]  /*0cc0*/  DMUL R24, R22, R20 ;  /* 0x0000001416187228 */ /* 0x000fd00000000000 */
[----:B------:R-:W-:-:S08]  /*0cd0*/  DFMA R26, R24, -R6, R20 ;  /* 0x80000006181a722b */ /* 0x000fd00000000014 */
[----:B------:R-:W-:Y:S01]  /*0ce0*/  DFMA R26, R22, R26, R24 ;  /* 0x0000001a161a722b */ /* 0x000fe20000000018 */
[----:B------:R-:W-:Y:S01]  /*0cf0*/  IMAD.MOV.U32 R24, RZ, RZ, R3 ;  /* 0x000000ffff187224 */ /* 0x000fe200078e0003 */
[----:B------:R-:W-:-:S05]  /*0d00*/  @!P3 LOP3.LUT R24, R21, 0x7ff00000, RZ, 0xc0, !PT ;  /* 0x7ff000001518b812 */ /* 0x000fca00078ec0ff */
[----:B------:R-:W-:-:S05]  /*0d10*/  VIADD R22, R24, 0xffffffff ;  /* 0xffffffff18167836 */ /* 0x000fca0000000000 */
[----:B------:R-:W-:Y:S01]  /*0d20*/  ISETP.GT.U32.AND P1, PT, R22, 0x7feffffe, PT ;  /* 0x7feffffe1600780c */ /* 0x000fe20003f24070 */
[----:B------:R-:W-:-:S05]  /*0d30*/  VIADD R22, R29, 0xffffffff ;  /* 0xffffffff1d167836 */ /* 0x000fca0000000000 */
[----:B------:R-:W-:-:S13]  /*0d40*/  ISETP.GT.U32.OR P1, PT, R22, 0x7feffffe, P1 ;  /* 0x7feffffe1600780c */ /* 0x000fda0000f24470 */
[----:B------:R-:W-:Y:S05]  /*0d50*/  @P1 BRA `(.L_x_7) ;  /* 0x00000000006c1947 */ /* 0x000fea0003800000 */
[----:B------:R-:W-:-:S04]  /*0d60*/  LOP3.LUT R22, R5, 0x7ff00000, RZ, 0xc0, !PT ;  /* 0x7ff0000005167812 */ /* 0x000fc800078ec0ff */
[CC--:B------:R-:W-:Y:S02]  /*0d70*/  VIADDMNMX R8, R3.reuse, -R22.reuse, 0xb9600000, !PT ;  /* 0xb960000003087446 */ /* 0x0c0fe40007800916 */
[----:B------:R-:W-:Y:S02]  /*0d80*/  ISETP.GE.U32.AND P1, PT, R3, R22, PT ;  /* 0x000000160300720c */ /* 0x000fe40003f26070 */
[----:B------:R-:W-:Y:S01]  /*0d90*/  VIMNMX R3, PT, PT, R8, 0x46a00000, PT ;  /* 0x46a0000008037848 */ /* 0x000fe20003fe0100 */
[----:B------:R-:W-:Y:S01]  /*0da0*/  IMAD.MOV.U32 R8, RZ, RZ, RZ ;  /* 0x000000ffff087224 */ /* 0x000fe200078e00ff */
[----:B------:R-:W-:-:S05]  /*0db0*/  SEL R28, R28, 0x63400000, !P1 ;  /* 0x634000001c1c7807 */ /* 0x000fca0004800000 */
[----:B------:R-:W-:-:S05]  /*0dc0*/  IMAD.IADD R3, R3, 0x1, -R28 ;  /* 0x0000000103037824 */ /* 0x000fca00078e0a1c */
[----:B------:R-:W-:-:S06]  /*0dd0*/  IADD3 R9, PT, PT, R3, 0x7fe00000, RZ ;  /* 0x7fe0000003097810 */ /* 0x000fcc0007ffe0ff */
[----:B------:R-:W-:-:S10]  /*0de0*/  DMUL R22, R26, R8 ;  /* 0x000000081a167228 */ /* 0x000fd40000000000 */
[----:B------:R-:W-:-:S13]  /*0df0*/  FSETP.GTU.AND P1, PT, |R23|, 1.469367938527859385e-39, PT ;  /* 0x001000001700780b */ /* 0x000fda0003f2c200 */
[----:B------:R-:W-:Y:S05]  /*0e00*/  @P1 BRA `(.L_x_8) ;  /* 0x0000000000941947 */ /* 0x000fea0003800000 */
[----:B------:R-:W-:Y:S01]  /*0e10*/  DFMA R6, R26, -R6, R20 ;  /* 0x800000061a06722b */ /* 0x000fe20000000014 */
[----:B------:R-:W-:-:S09]  /*0e20*/  IMAD.MOV.U32 R8, RZ, RZ, RZ ;  /* 0x000000ffff087224 */ /* 0x000fd200078e00ff */
[C---:B------:R-:W-:Y:S02]  /*0e30*/  FSETP.NEU.AND P1, PT, R7.reuse, RZ, PT ;  /* 0x000000ff0700720b */ /* 0x040fe40003f2d000 */
[----:B------:R-:W-:-:S04]  /*0e40*/  LOP3.LUT R5, R7, 0x80000000, R5, 0x48, !PT ;  /* 0x8000000007057812 */ /* 0x000fc800078e4805 */
[----:B------:R-:W-:-:S07]  /*0e50*/  LOP3.LUT R9, R5, R9, RZ, 0xfc, !PT ;  /* 0x0000000905097212 */ /* 0x000fce00078efcff */
[----:B------:R-:W-:Y:S05]  /*0e60*/  @!P1 BRA `(.L_x_8) ;  /* 0x00000000007c9947 */ /* 0x000fea0003800000 */
[----:B------:R-:W-:Y:S01]  /*0e70*/  IMAD.MOV R7, RZ, RZ, -R3 ;  /* 0x000000ffff077224 */ /* 0x000fe200078e0a03 */
[----:B------:R-:W-:Y:S01]  /*0e80*/  DMUL.RP R8, R26, R8 ;  /* 0x000000081a087228 */ /* 0x000fe20000008000 */
[----:B------:R-:W-:Y:S01]  /*0e90*/  IMAD.MOV.U32 R6, RZ, RZ, RZ ;  /* 0x000000ffff067224 */ /* 0x000fe200078e00ff */
[----:B------:R-:W-:-:S05]  /*0ea0*/  IADD3 R3, PT, PT, -R3, -0x43300000, RZ ;  /* 0xbcd0000003037810 */ /* 0x000fca0007ffe1ff */
[----:B------:R-:W-:-:S03]  /*0eb0*/  DFMA R6, R22, -R6, R26 ;  /* 0x800000061606722b */ /* 0x000fc6000000001a */
[----:B------:R-:W-:-:S07]  /*0ec0*/  LOP3.LUT R5, R9, R5, RZ, 0x3c, !PT ;  /* 0x0000000509057212 */ /* 0x000fce00078e3cff */
[----:B------:R-:W-:-:S04]  /*0ed0*/  FSETP.NEU.AND P1, PT, |R7|, R3, PT ;  /* 0x000000030700720b */ /* 0x000fc80003f2d200 */
[----:B------:R-:W-:Y:S02]  /*0ee0*/  FSEL R22, R8, R22, !P1 ;  /* 0x0000001608167208 */ /* 0x000fe40004800000 */
[----:B------:R-:W-:Y:S01]  /*0ef0*/  FSEL R23, R5, R23, !P1 ;  /* 0x0000001705177208 */ /* 0x000fe20004800000 */
[----:B------:R-:W-:Y:S06]  /*0f00*/  BRA `(.L_x_8) ;  /* 0x0000000000547947 */ /* 0x000fec0003800000 */
.L_x_7:
[----:B------:R-:W-:-:S14]  /*0f10*/  DSETP.NAN.AND P1, PT, R8, R8, PT ;  /* 0x000000080800722a */ /* 0x000fdc0003f28000 */
[----:B------:R-:W-:Y:S05]  /*0f20*/  @P1 BRA `(.L_x_9) ;  /* 0x0000000000441947 */ /* 0x000fea0003800000 */
[----:B------:R-:W-:-:S14]  /*0f30*/  DSETP.NAN.AND P1, PT, R4, R4, PT ;  /* 0x000000040400722a */ /* 0x000fdc0003f28000 */
[----:B------:R-:W-:Y:S05]  /*0f40*/  @P1 BRA `(.L_x_10) ;  /* 0x0000000000301947 */ /* 0x000fea0003800000 */
[----:B------:R-:W-:Y:S01]  /*0f50*/  ISETP.NE.AND P1, PT, R24, R29, PT ;  /* 0x0000001d1800720c */ /* 0x000fe20003f25270 */
[----:B------:R-:W-:Y:S01]  /*0f60*/  IMAD.MOV.U32 R23, RZ, RZ, -0x80000 ;  /* 0xfff80000ff177424 */ /* 0x000fe200078e00ff */
[----:B------:R-:W-:-:S11]  /*0f70*/  MOV R22, 0x0 ;  /* 0x0000000000167802 */ /* 0x000fd60000000f00 */
[----:B------:R-:W-:Y:S05]  /*0f80*/  @!P1 BRA `(.L_x_8) ;  /* 0x0000000000349947 */ /* 0x000fea0003800000 */
[----:B------:R-:W-:Y:S02]  /*0f90*/  ISETP.NE.AND P1, PT, R24, 0x7ff00000, PT ;  /* 0x7ff000001800780c */ /* 0x000fe40003f25270 */
[----:B------:R-:W-:Y:S02]  /*0fa0*/  LOP3.LUT R23, R9, 0x80000000, R5, 0x48, !PT ;  /* 0x8000000009177812 */ /* 0x000fe400078e4805 */
[----:B------:R-:W-:-:S13]  /*0fb0*/  ISETP.EQ.OR P1, PT, R29, RZ, !P1 ;  /* 0x000000ff1d00720c */ /* 0x000fda0004f22670 */
[----:B------:R-:W-:Y:S01]  /*0fc0*/  @P1 LOP3.LUT R3, R23, 0x7ff00000, RZ, 0xfc, !PT ;  /* 0x7ff0000017031812 */ /* 0x000fe200078efcff */
[----:B------:R-:W-:Y:S02]  /*0fd0*/  @!P1 IMAD.MOV.U32 R22, RZ, RZ, RZ ;  /* 0x000000ffff169224 */ /* 0x000fe400078e00ff */
[----:B------:R-:W-:Y:S02]  /*0fe0*/  @P1 IMAD.MOV.U32 R22, RZ, RZ, RZ ;  /* 0x000000ffff161224 */ /* 0x000fe400078e00ff */
[----:B------:R-:W-:Y:S01]  /*0ff0*/  @P1 IMAD.MOV.U32 R23, RZ, RZ, R3 ;  /* 0x000000ffff171224 */ /* 0x000fe200078e0003 */
[----:B------:R-:W-:Y:S06]  /*1000*/  BRA `(.L_x_8) ;  /* 0x0000000000147947 */ /* 0x000fec0003800000 */
.L_x_10:
[----:B------:R-:W-:Y:S02]  /*1010*/  LOP3.LUT R23, R5, 0x80000, RZ, 0xfc, !PT ;  /* 0x0008000005177812 */ /* 0x000fe400078efcff */
[----:B------:R-:W-:Y:S01]  /*1020*/  MOV R22, R4 ;  /* 0x0000000400167202 */ /* 0x000fe20000000f00 */
[----:B------:R-:W-:Y:S06]  /*1030*/  BRA `(.L_x_8) ;  /* 0x0000000000087947 */ /* 0x000fec0003800000 */
.L_x_9:
[----:B------:R-:W-:Y:S01]  /*1040*/  LOP3.LUT R23, R9, 0x80000, RZ, 0xfc, !PT ;  /* 0x0008000009177812 */ /* 0x000fe200078efcff */
[----:B------:R-:W-:-:S07]  /*1050*/  IMAD.MOV.U32 R22, RZ, RZ, R8 ;  /* 0x000000ffff167224 */ /* 0x000fce00078e0008 */
.L_x_8:
[----:B------:R-:W-:Y:S05]  /*1060*/  BSYNC.RECONVERGENT B2 ;  /* 0x0000000000027941 */ /* 0x000fea0003800200 */
.L_x_6:
[----:B------:R-:W-:Y:S02]  /*1070*/  IMAD.MOV.U32 R4, RZ, RZ, R0 ;  /* 0x000000ffff047224 */ /* 0x000fe400078e0000 */
[----:B------:R-:W-:-:S04]  /*1080*/  IMAD.MOV.U32 R5, RZ, RZ, 0x0 ;  /* 0x00000000ff057424 */ /* 0x000fc800078e00ff */
[----:B------:R-:W-:Y:S05]  /*1090*/  RET.REL.NODEC R4 `(_Z14simulateKernalPdS_S_diiddddddd) ;  /* 0xffffffec04d87950 */ /* 0x000fea0003c3ffff */
.L_x_11:
[----:B------:R-:W-:-:S00]  /*10a0*/  BRA `(.L_x_11) ;  /* 0xfffffffc00fc7947 */ /* 0x000fc0000383ffff */
[----:B------:R-:W-:-:S00]  /*10b0*/  NOP ;  /* 0x0000000000007918 */ /* 0x000fc00000000000 */
        /* <DEDUP_REMOVED lines=12> */
.L_x_12:


//--------------------- .nv.shared._Z14simulateKernalPdS_S_diiddddddd --------------------------
	.section	.nv.shared._Z14simulateKernalPdS_S_diiddddddd,"aw",@nobits
	.sectionflags	@""
	.align	8
.nv.shared._Z14simulateKernalPdS_S_diiddddddd:
	.zero		10272


//--------------------- .nv.shared.reserved.0     --------------------------
	.section	.nv.shared.reserved.0,"aw",@nobits
	.weak		__nv_reservedSMEM_offset_0_alias
	.size		__nv_reservedSMEM_offset_0_alias, 0, 64
	.other		__nv_reservedSMEM_offset_0_alias,@"STO_CUDA_RESERVED_SHARED STV_DEFAULT"
__nv_reservedSMEM_offset_0_alias:
	.zero		0
	.zero		64


//--------------------- .nv.constant0._Z14simulateKernalPdS_S_diiddddddd --------------------------
	.section	.nv.constant0._Z14simulateKernalPdS_S_diiddddddd,"a",@progbits
	.sectionflags	@""
	.align	4
.nv.constant0._Z14simulateKernalPdS_S_diiddddddd:
	.zero		992


//--------------------- SYMBOLS --------------------------

	.type		.nv.reservedSmem.offset0,@object
	.size		.nv.reservedSmem.offset0,0x4
	.type		.nv.reservedSmem.cap,@object
	.size		.nv.reservedSmem.cap,0x4
